	.headerflags	@"EF_CUDA_TEXMODE_UNIFIED EF_CUDA_64BIT_ADDRESS EF_CUDA_ACCELERATORS EF_CUDA_SM90 EF_CUDA_VIRTUAL_SM(EF_CUDA_SM90)"
	.elftype	@"ET_EXEC"


//--------------------- .nv.info                  --------------------------
	.section	.nv.info,"",@"SHT_CUDA_INFO"
	.align	4


	//----- nvinfo : EIATTR_REGCOUNT
	.align		4
        /*0000*/ 	.byte	0x04, 0x2f
        /*0002*/ 	.short	(.L_1 - .L_0)
	.align		4
.L_0:
        /*0004*/ 	.word	index@(triton_poi_fused_relu_threshold_backward_0)
        /*0008*/ 	.word	0x0000000e


	//----- nvinfo : EIATTR_MIN_STACK_SIZE
	.align		4
.L_1:
        /*000c*/ 	.byte	0x04, 0x12
        /*000e*/ 	.short	(.L_3 - .L_2)
	.align		4
.L_2:
        /*0010*/ 	.word	index@(triton_poi_fused_relu_threshold_backward_0)
        /*0014*/ 	.word	0x00000000


	//----- nvinfo : EIATTR_FRAME_SIZE
	.align		4
.L_3:
        /*0018*/ 	.byte	0x04, 0x11
        /*001a*/ 	.short	(.L_5 - .L_4)
	.align		4
.L_4:
        /*001c*/ 	.word	index@(triton_poi_fused_relu_threshold_backward_0)
        /*0020*/ 	.word	0x00000000


	//----- nvinfo : EIATTR_MIN_STACK_SIZE
	.align		4
.L_5:
        /*0024*/ 	.byte	0x04, 0x12
        /*0026*/ 	.short	(.L_7 - .L_6)
	.align		4
.L_6:
        /*0028*/ 	.word	index@(triton_poi_fused_relu_threshold_backward_0)
        /*002c*/ 	.word	0x00000000
.L_7:


//--------------------- .nv.info.triton_poi_fused_relu_threshold_backward_0 --------------------------
	.section	.nv.info.triton_poi_fused_relu_threshold_backward_0,"",@"SHT_CUDA_INFO"
	.sectionflags	@""
	.align	4


	//----- nvinfo : EIATTR_CUDA_API_VERSION
	.align		4
        /*0000*/ 	.byte	0x04, 0x37
        /*0002*/ 	.short	(.L_9 - .L_8)
.L_8:
        /*0004*/ 	.word	0x0000007c


	//----- nvinfo : EIATTR_KPARAM_INFO
	.align		4
.L_9:
        /*0008*/ 	.byte	0x04, 0x17
        /*000a*/ 	.short	(.L_11 - .L_10)
.L_10:
        /*000c*/ 	.word	0x00000000
        /*0010*/ 	.short	0x0003
        /*0012*/ 	.short	0x0018
        /*0014*/ 	.byte	0x00, 0xf0, 0x11, 0x00


	//----- nvinfo : EIATTR_KPARAM_INFO
	.align		4
.L_11:
        /*0018*/ 	.byte	0x04, 0x17
        /*001a*/ 	.short	(.L_13 - .L_12)
.L_12:
        /*001c*/ 	.word	0x00000000
        /*0020*/ 	.short	0x0002
        /*0022*/ 	.short	0x0010
        /*0024*/ 	.byte	0x00, 0xf4, 0x21, 0x00


	//----- nvinfo : EIATTR_KPARAM_INFO
	.align		4
.L_13:
        /*0028*/ 	.byte	0x04, 0x17
        /*002a*/ 	.short	(.L_15 - .L_14)
.L_14:
        /*002c*/ 	.word	0x00000000
        /*0030*/ 	.short	0x0001
        /*0032*/ 	.short	0x0008
        /*0034*/ 	.byte	0x00, 0xf4, 0x21, 0x00


	//----- nvinfo : EIATTR_KPARAM_INFO
	.align		4
.L_15:
        /*0038*/ 	.byte	0x04, 0x17
        /*003a*/ 	.short	(.L_17 - .L_16)
.L_16:
        /*003c*/ 	.word	0x00000000
        /*0040*/ 	.short	0x0000
        /*0042*/ 	.short	0x0000
        /*0044*/ 	.byte	0x00, 0xf4, 0x21, 0x00


	//----- nvinfo : EIATTR_SPARSE_MMA_MASK
	.align		4
.L_17:
        /*0048*/ 	.byte	0x03, 0x50
        /*004a*/ 	.short	0x0000


	//----- nvinfo : EIATTR_MAXREG_COUNT
	.align		4
        /*004c*/ 	.byte	0x03, 0x1b
        /*004e*/ 	.short	0x00ff


	//----- nvinfo : EIATTR_EXIT_INSTR_OFFSETS
	.align		4
        /*0050*/ 	.byte	0x04, 0x1c
        /*0052*/ 	.short	(.L_19 - .L_18)


	//   ....[0]....
.L_18:
        /*0054*/ 	.word	0x00000240


	//   ....[1]....
        /*0058*/ 	.word	0x00000260


	//----- nvinfo : EIATTR_REQNTID
	.align		4
.L_19:
        /*005c*/ 	.byte	0x04, 0x10
        /*005e*/ 	.short	(.L_21 - .L_20)
.L_20:
        /*0060*/ 	.word	0x00000020
        /*0064*/ 	.word	0x00000001
        /*0068*/ 	.word	0x00000001


	//----- nvinfo : EIATTR_CBANK_PARAM_SIZE
	.align		4
.L_21:
        /*006c*/ 	.byte	0x03, 0x19
        /*006e*/ 	.short	0x001c


	//----- nvinfo : EIATTR_PARAM_CBANK
	.align		4
        /*0070*/ 	.byte	0x04, 0x0a
        /*0072*/ 	.short	(.L_23 - .L_22)
	.align		4
.L_22:
        /*0074*/ 	.word	index@(.nv.constant0.triton_poi_fused_relu_threshold_backward_0)
        /*0078*/ 	.short	0x0210
        /*007a*/ 	.short	0x001c


	//----- nvinfo : EIATTR_SW_WAR
	.align		4
.L_23:
        /*007c*/ 	.byte	0x04, 0x36
        /*007e*/ 	.short	(.L_25 - .L_24)
.L_24:
        /*0080*/ 	.word	0x00000008
.L_25:


//--------------------- .nv.callgraph             --------------------------
	.section	.nv.callgraph,"",@"SHT_CUDA_CALLGRAPH"
	.align	4
	.sectionentsize	8
	.align		4
        /*0000*/ 	.word	0x00000000
	.align		4
        /*0004*/ 	.word	0xffffffff
	.align		4
        /*0008*/ 	.word	0x00000000
	.align		4
        /*000c*/ 	.word	0xfffffffe
	.align		4
        /*0010*/ 	.word	0x00000000
	.align		4
        /*0014*/ 	.word	0xfffffffd
	.align		4
        /*0018*/ 	.word	0x00000000
	.align		4
        /*001c*/ 	.word	0xfffffffc


//--------------------- .text.triton_poi_fused_relu_threshold_backward_0 --------------------------
	.section	.text.triton_poi_fused_relu_threshold_backward_0,"ax",@progbits
	.align	128
        .global         triton_poi_fused_relu_threshold_backward_0
        .type           triton_poi_fused_relu_threshold_backward_0,@function
        .size           triton_poi_fused_relu_threshold_backward_0,(.L_x_1 - triton_poi_fused_relu_threshold_backward_0)
        .other          triton_poi_fused_relu_threshold_backward_0,@"STO_CUDA_ENTRY STV_DEFAULT"
triton_poi_fused_relu_threshold_backward_0:
.text.triton_poi_fused_relu_threshold_backward_0:
[----:B------:R-:W0:Y:S02]  /*0000*/  LDC R1, c[0x0][0x28] ;  /* 0x00000a00ff017b82 */ /* 0x000e240000000800 */
[----:B------:R-:W1:Y:S01]  /*0010*/  S2R R0, SR_TID.X ;  /* 0x0000000000007919 */ /* 0x000e620000002100 */
[----:B------:R-:W2:Y:S01]  /*0020*/  LDC.64 R4, c[0x0][0x218] ;  /* 0x00008600ff047b82 */ /* 0x000ea20000000a00 */
[----:B------:R-:W-:Y:S01]  /*0030*/  CS2R R10, SRZ ;  /* 0x00000000000a7805 */ /* 0x000fe2000001ff00 */
[----:B------:R-:W-:Y:S01]  /*0040*/  ULDC.64 UR4, c[0x0][0x208] ;  /* 0x0000820000047ab9 */ /* 0x000fe20000000a00 */
[----:B------:R-:W3:Y:S01]  /*0050*/  S2R R7, SR_CTAID.X ;  /* 0x0000000000077919 */ /* 0x000ee20000002500 */
[----:B------:R-:W-:-:S04]  /*0060*/  ULDC.64 UR6, c[0x0][0x220] ;  /* 0x0000880000067ab9 */ /* 0x000fc80000000a00 */
[----:B------:R-:W4:Y:S01]  /*0070*/  LDC.64 R2, c[0x0][0x210] ;  /* 0x00008400ff027b82 */ /* 0x000f220000000a00 */
[----:B-1----:R-:W-:Y:S01]  /*0080*/  IMAD.SHL.U32 R0, R0, 0x2, RZ ;  /* 0x0000000200007824 */ /* 0x002fe200078e00ff */
[----:B---3--:R-:W-:-:S04]  /*0090*/  SHF.R.S32.HI R6, RZ, 0x19, R7 ;  /* 0x00000019ff067819 */ /* 0x008fc80000011407 */
[----:B------:R-:W-:-:S05]  /*00a0*/  LOP3.LUT R0, R0, 0x3e, RZ, 0xc0, !PT ;  /* 0x0000003e00007812 */ /* 0x000fca00078ec0ff */
[----:B------:R-:W-:Y:S01]  /*00b0*/  IMAD R7, R7, 0x40, R0 ;  /* 0x0000004007077824 */ /* 0x000fe200078e0200 */
[----:B------:R-:W-:-:S03]  /*00c0*/  SGXT R0, R6, 0x1 ;  /* 0x000000010600781a */ /* 0x000fc60000000200 */
[C---:B----4-:R-:W-:Y:S01]  /*00d0*/  IMAD.WIDE R2, R7.reuse, 0x4, R2 ;  /* 0x0000000407027825 */ /* 0x050fe200078e0202 */
[----:B------:R-:W-:Y:S02]  /*00e0*/  LEA.HI R0, R0, R7, RZ, 0x2 ;  /* 0x0000000700007211 */ /* 0x000fe400078f10ff */
[----:B------:R-:W-:Y:S02]  /*00f0*/  ISETP.GE.AND P0, PT, R7, 0x40, PT ;  /* 0x000000400700780c */ /* 0x000fe40003f06270 */
[----:B------:R-:W-:-:S05]  /*0100*/  LOP3.LUT R0, R0, 0xfffffffc, RZ, 0xc0, !PT ;  /* 0xfffffffc00007812 */ /* 0x000fca00078ec0ff */
[----:B------:R-:W-:-:S04]  /*0110*/  IMAD.IADD R9, R7, 0x1, -R0 ;  /* 0x0000000107097824 */ /* 0x000fc800078e0a00 */
[----:B--2---:R-:W-:Y:S01]  /*0120*/  IMAD.WIDE R4, R9, 0x4, R4 ;  /* 0x0000000409047825 */ /* 0x004fe200078e0204 */
[----:B------:R-:W-:-:S04]  /*0130*/  CS2R R8, SRZ ;  /* 0x0000000000087805 */ /* 0x000fc8000001ff00 */
[----:B------:R-:W2:Y:S04]  /*0140*/  @!P0 LDG.E.EL.64 R10, desc[UR4][R4.64] ;  /* 0x00000004040a8981 */ /* 0x000ea8000c2e1b00 */
[----:B------:R-:W2:Y:S02]  /*0150*/  @!P0 LDG.E.64 R8, desc[UR4][R2.64] ;  /* 0x0000000402088981 */ /* 0x000ea4000c1e1b00 */
[----:B--2---:R-:W-:Y:S01]  /*0160*/  FSETP.GEU.AND P2, PT, R8, -R10, PT ;  /* 0x8000000a0800720b */ /* 0x004fe20003f4e000 */
[----:B------:R-:W-:Y:S01]  /*0170*/  FADD R8, R10, R8 ;  /* 0x000000080a087221 */ /* 0x000fe20000000000 */
[----:B------:R-:W-:Y:S01]  /*0180*/  FADD R0, R11, R9 ;  /* 0x000000090b007221 */ /* 0x000fe20000000000 */
[----:B------:R-:W-:-:S03]  /*0190*/  FSETP.GEU.AND P1, PT, R9, -R11, PT ;  /* 0x8000000b0900720b */ /* 0x000fc60003f2e000 */
[----:B------:R-:W-:Y:S02]  /*01a0*/  FSEL R8, R8, RZ, P2 ;  /* 0x000000ff08087208 */ /* 0x000fe40001000000 */
[----:B------:R-:W-:Y:S02]  /*01b0*/  FSEL R9, R0, RZ, P1 ;  /* 0x000000ff00097208 */ /* 0x000fe40000800000 */
[----:B------:R-:W-:Y:S02]  /*01c0*/  FSETP.GTU.AND P3, PT, R8, RZ, PT ;  /* 0x000000ff0800720b */ /* 0x000fe40003f6c000 */
[----:B------:R-:W-:Y:S02]  /*01d0*/  FSETP.GTU.AND P2, PT, R9, RZ, PT ;  /* 0x000000ff0900720b */ /* 0x000fe40003f4c000 */
[----:B------:R-:W-:Y:S02]  /*01e0*/  IADD3 R6, P1, R7, UR6, RZ ;  /* 0x0000000607067c10 */ /* 0x000fe4000ff3e0ff */
[----:B------:R-:W-:-:S02]  /*01f0*/  SEL R0, RZ, 0x1, P3 ;  /* 0x00000001ff007807 */ /* 0x000fc40001800000 */
[----:B------:R-:W-:Y:S01]  /*0200*/  SEL R5, RZ, 0x100, P2 ;  /* 0x00000100ff057807 */ /* 0x000fe20001000000 */
[----:B------:R1:W-:Y:S01]  /*0210*/  @!P0 STG.E.64 desc[UR4][R2.64], R8 ;  /* 0x0000000802008986 */ /* 0x0003e2000c101b04 */
[----:B------:R-:W-:-:S03]  /*0220*/  LEA.HI.X.SX32 R7, R7, UR7, 0x1, P1 ;  /* 0x0000000707077c11 */ /* 0x000fc600088f0eff */
[----:B------:R-:W-:Y:S01]  /*0230*/  IMAD.IADD R5, R0, 0x1, R5 ;  /* 0x0000000100057824 */ /* 0x000fe200078e0205 */
[----:B------:R-:W-:Y:S06]  /*0240*/  @P0 EXIT ;  /* 0x000000000000094d */ /* 0x000fec0003800000 */
[----:B------:R-:W-:Y:S01]  /*0250*/  STG.E.U16 desc[UR4][R6.64], R5 ;  /* 0x0000000506007986 */ /* 0x000fe2000c101504 */
[----:B------:R-:W-:Y:S05]  /*0260*/  EXIT ;  /* 0x000000000000794d */ /* 0x000fea0003800000 */
.L_x_0:
[----:B------:R-:W-:-:S00]  /*0270*/  BRA `(.L_x_0) ;  /* 0xfffffffc00fc7947 */ /* 0x000fc0000383ffff */
[----:B------:R-:W-:-:S00]  /*0280*/  NOP ;  /* 0x0000000000007918 */ /* 0x000fc00000000000 */
[----:B------:R-:W-:-:S00]  /*0290*/  NOP ;  /* 0x0000000000007918 */ /* 0x000fc00000000000 */
[----:B------:R-:W-:-:S00]  /*02a0*/  NOP ;  /* 0x0000000000007918 */ /* 0x000fc00000000000 */
[----:B------:R-:W-:-:S00]  /*02b0*/  NOP ;  /* 0x0000000000007918 */ /* 0x000fc00000000000 */
[----:B------:R-:W-:-:S00]  /*02c0*/  NOP ;  /* 0x0000000000007918 */ /* 0x000fc00000000000 */
[----:B------:R-:W-:-:S00]  /*02d0*/  NOP ;  /* 0x0000000000007918 */ /* 0x000fc00000000000 */
[----:B------:R-:W-:-:S00]  /*02e0*/  NOP ;  /* 0x0000000000007918 */ /* 0x000fc00000000000 */
[----:B------:R-:W-:-:S00]  /*02f0*/  NOP ;  /* 0x0000000000007918 */ /* 0x000fc00000000000 */
.L_x_1:


//--------------------- .nv.constant0.triton_poi_fused_relu_threshold_backward_0 --------------------------
	.section	.nv.constant0.triton_poi_fused_relu_threshold_backward_0,"a",@progbits
	.sectionflags	@""
	.align	4
.nv.constant0.triton_poi_fused_relu_threshold_backward_0:
	.zero		556
